//
// Generated by NVIDIA NVVM Compiler
//
// Compiler Build ID: CL-36424714
// Cuda compilation tools, release 13.0, V13.0.88
// Based on NVVM 20.0.0
//

.version 9.0
.target sm_100
.address_size 64

	// .globl	_Z5mediaPdS_

.visible .entry _Z5mediaPdS_(
	.param .u64 .ptr .align 1 _Z5mediaPdS__param_0,
	.param .u64 .ptr .align 1 _Z5mediaPdS__param_1
)
{
	.reg .b32 	%r<2>;
	.reg .b64 	%rd<8>;
	.reg .b64 	%fd<7>;

	ld.param.u64 	%rd1, [_Z5mediaPdS__param_0];
	ld.param.u64 	%rd2, [_Z5mediaPdS__param_1];
	cvta.to.global.u64 	%rd3, %rd2;
	cvta.to.global.u64 	%rd4, %rd1;
	mov.u32 	%r1, %ctaid.x;
	mul.wide.u32 	%rd5, %r1, 8;
	add.s64 	%rd6, %rd4, %rd5;
	ld.global.f64 	%fd1, [%rd6];
	ld.global.f64 	%fd2, [%rd6+8];
	add.f64 	%fd3, %fd1, %fd2;
	ld.global.f64 	%fd4, [%rd6+16];
	add.f64 	%fd5, %fd3, %fd4;
	div.rn.f64 	%fd6, %fd5, 0d4008000000000000;
	add.s64 	%rd7, %rd3, %rd5;
	st.global.f64 	[%rd7], %fd6;
	ret;

}
	// .globl	_Z6media2PiS_
.visible .entry _Z6media2PiS_(
	.param .u64 .ptr .align 1 _Z6media2PiS__param_0,
	.param .u64 .ptr .align 1 _Z6media2PiS__param_1
)
{
	.reg .b32 	%r<10>;
	.reg .b64 	%rd<8>;

	ld.param.u64 	%rd1, [_Z6media2PiS__param_0];
	ld.param.u64 	%rd2, [_Z6media2PiS__param_1];
	cvta.to.global.u64 	%rd3, %rd2;
	cvta.to.global.u64 	%rd4, %rd1;
	mov.u32 	%r1, %ctaid.x;
	mul.wide.u32 	%rd5, %r1, 4;
	add.s64 	%rd6, %rd4, %rd5;
	ld.global.u32 	%r2, [%rd6];
	ld.global.u32 	%r3, [%rd6+4];
	add.s32 	%r4, %r3, %r2;
	ld.global.u32 	%r5, [%rd6+8];
	add.s32 	%r6, %r4, %r5;
	mul.hi.s32 	%r7, %r6, 1431655766;
	shr.u32 	%r8, %r7, 31;
	add.s32 	%r9, %r7, %r8;
	add.s64 	%rd7, %rd3, %rd5;
	st.global.u32 	[%rd7], %r9;
	ret;

}


// ===== COMPILED SASS (sm_100) =====

	.target	sm_100

	.elftype	@"ET_EXEC"


//--------------------- .note.nv.tkinfo           --------------------------
	.section	.note.nv.tkinfo,"",@"SHT_NOTE"
	.sectionflags	@"SHF_NOTE_NV_TKINFO"
	.tkinfo
        /*0018*/ 	.word	0x00000002
        /*0030*/ 	.string	""
        /*0030*/ 	.string	"ptxas"
        /*0030*/ 	.string	"Cuda compilation tools, release 13.0, V13.0.88"
        /*0030*/ 	.string	"Build cuda_13.0.r13.0/compiler.36424714_0"
        /*0030*/ 	.string	"-arch sm_100 -m 64 "



//--------------------- .note.nv.cuinfo           --------------------------
	.section	.note.nv.cuinfo,"",@"SHT_NOTE"
	.sectionflags	@"SHF_NOTE_NV_CUINFO"
        /*0018*/ 	.short	0x0002
        /*001a*/ 	.short	0x0064
        /*001c*/ 	.short	0x0082
	.zero		2


//--------------------- .nv.info                  --------------------------
	.section	.nv.info,"",@"SHT_CUDA_INFO"
	.align	4


	//----- nvinfo : EIATTR_REGCOUNT
	.align		4
        /*0000*/ 	.byte	0x04, 0x2f
        /*0002*/ 	.short	(.L_1 - .L_0)
	.align		4
.L_0:
        /*0004*/ 	.word	index@(_Z5mediaPdS_)
        /*0008*/ 	.word	0x00000017


	//----- nvinfo : EIATTR_FRAME_SIZE
	.align		4
.L_1:
        /*000c*/ 	.byte	0x04, 0x11
        /*000e*/ 	.short	(.L_3 - .L_2)
	.align		4
.L_2:
        /*0010*/ 	.word	index@($__internal_0_$__cuda_sm20_div_rn_f64_full)
        /*0014*/ 	.word	0x00000000


	//----- nvinfo : EIATTR_FRAME_SIZE
	.align		4
.L_3:
        /*0018*/ 	.byte	0x04, 0x11
        /*001a*/ 	.short	(.L_5 - .L_4)
	.align		4
.L_4:
        /*001c*/ 	.word	index@(_Z5mediaPdS_)
        /*0020*/ 	.word	0x00000000


	//----- nvinfo : EIATTR_REGCOUNT
	.align		4
.L_5:
        /*0024*/ 	.byte	0x04, 0x2f
        /*0026*/ 	.short	(.L_7 - .L_6)
	.align		4
.L_6:
        /*0028*/ 	.word	index@(_Z6media2PiS_)
        /*002c*/ 	.word	0x0000000c


	//----- nvinfo : EIATTR_FRAME_SIZE
	.align		4
.L_7:
        /*0030*/ 	.byte	0x04, 0x11
        /*0032*/ 	.short	(.L_9 - .L_8)
	.align		4
.L_8:
        /*0034*/ 	.word	index@(_Z6media2PiS_)
        /*0038*/ 	.word	0x00000000


	//----- nvinfo : EIATTR_MIN_STACK_SIZE
	.align		4
.L_9:
        /*003c*/ 	.byte	0x04, 0x12
        /*003e*/ 	.short	(.L_11 - .L_10)
	.align		4
.L_10:
        /*0040*/ 	.word	index@(_Z6media2PiS_)
        /*0044*/ 	.word	0x00000000


	//----- nvinfo : EIATTR_MIN_STACK_SIZE
	.align		4
.L_11:
        /*0048*/ 	.byte	0x04, 0x12
        /*004a*/ 	.short	(.L_13 - .L_12)
	.align		4
.L_12:
        /*004c*/ 	.word	index@(_Z5mediaPdS_)
        /*0050*/ 	.word	0x00000000
.L_13:


//--------------------- .nv.compat                --------------------------
	.section	.nv.compat,"",@"SHT_CUDA_COMPAT_INFO"
	.align	4
        /*0000*/ 	.byte	0x02, 0x09, 0x00, 0x00, 0x02, 0x02, 0x01, 0x00, 0x02, 0x05, 0x05, 0x00, 0x03, 0x07, 0x01, 0x01
        /*0010*/ 	.byte	0x02, 0x03, 0x00, 0x00, 0x02, 0x06, 0x01, 0x00, 0x04, 0x0b, 0x08, 0x00, 0x01, 0x00, 0x00, 0x00
        /*0020*/ 	.byte	0x00, 0x00, 0x00, 0x00


//--------------------- .nv.info._Z6media2PiS_    --------------------------
	.section	.nv.info._Z6media2PiS_,"",@"SHT_CUDA_INFO"
	.sectionflags	@""
	.align	4


	//----- nvinfo : EIATTR_CUDA_API_VERSION
	.align		4
        /*0000*/ 	.byte	0x04, 0x37
        /*0002*/ 	.short	(.L_15 - .L_14)
.L_14:
        /*0004*/ 	.word	0x00000082


	//----- nvinfo : EIATTR_KPARAM_INFO
	.align		4
.L_15:
        /*0008*/ 	.byte	0x04, 0x17
        /*000a*/ 	.short	(.L_17 - .L_16)
.L_16:
        /*000c*/ 	.word	0x00000000
        /*0010*/ 	.short	0x0001
        /*0012*/ 	.short	0x0008
        /*0014*/ 	.byte	0x00, 0xf5, 0x21, 0x00


	//----- nvinfo : EIATTR_KPARAM_INFO
	.align		4
.L_17:
        /*0018*/ 	.byte	0x04, 0x17
        /*001a*/ 	.short	(.L_19 - .L_18)
.L_18:
        /*001c*/ 	.word	0x00000000
        /*0020*/ 	.short	0x0000
        /*0022*/ 	.short	0x0000
        /*0024*/ 	.byte	0x00, 0xf5, 0x21, 0x00


	//----- nvinfo : EIATTR_SPARSE_MMA_MASK
	.align		4
.L_19:
        /*0028*/ 	.byte	0x03, 0x50
        /*002a*/ 	.short	0x0000


	//----- nvinfo : EIATTR_MAXREG_COUNT
	.align		4
        /*002c*/ 	.byte	0x03, 0x1b
        /*002e*/ 	.short	0x00ff


	//----- nvinfo : EIATTR_MERCURY_ISA_VERSION
	.align		4
        /*0030*/ 	.byte	0x03, 0x5f
        /*0032*/ 	.short	0x0101


	//----- nvinfo : EIATTR_VRC_CTA_INIT_COUNT
	.align		4
        /*0034*/ 	.byte	0x02, 0x4a
	.zero		1
	.zero		1


	//----- nvinfo : EIATTR_EXIT_INSTR_OFFSETS
	.align		4
        /*0038*/ 	.byte	0x04, 0x1c
        /*003a*/ 	.short	(.L_21 - .L_20)


	//   ....[0]....
.L_20:
        /*003c*/ 	.word	0x000000e0


	//----- nvinfo : EIATTR_CBANK_PARAM_SIZE
	.align		4
.L_21:
        /*0040*/ 	.byte	0x03, 0x19
        /*0042*/ 	.short	0x0010


	//----- nvinfo : EIATTR_PARAM_CBANK
	.align		4
        /*0044*/ 	.byte	0x04, 0x0a
        /*0046*/ 	.short	(.L_23 - .L_22)
	.align		4
.L_22:
        /*0048*/ 	.word	index@(.nv.constant0._Z6media2PiS_)
        /*004c*/ 	.short	0x0380
        /*004e*/ 	.short	0x0010


	//----- nvinfo : EIATTR_SW_WAR
	.align		4
.L_23:
        /*0050*/ 	.byte	0x04, 0x36
        /*0052*/ 	.short	(.L_25 - .L_24)
.L_24:
        /*0054*/ 	.word	0x00000008
.L_25:


//--------------------- .nv.info._Z5mediaPdS_     --------------------------
	.section	.nv.info._Z5mediaPdS_,"",@"SHT_CUDA_INFO"
	.sectionflags	@""
	.align	4


	//----- nvinfo : EIATTR_CUDA_API_VERSION
	.align		4
        /*0000*/ 	.byte	0x04, 0x37
        /*0002*/ 	.short	(.L_27 - .L_26)
.L_26:
        /*0004*/ 	.word	0x00000082


	//----- nvinfo : EIATTR_KPARAM_INFO
	.align		4
.L_27:
        /*0008*/ 	.byte	0x04, 0x17
        /*000a*/ 	.short	(.L_29 - .L_28)
.L_28:
        /*000c*/ 	.word	0x00000000
        /*0010*/ 	.short	0x0001
        /*0012*/ 	.short	0x0008
        /*0014*/ 	.byte	0x00, 0xf5, 0x21, 0x00


	//----- nvinfo : EIATTR_KPARAM_INFO
	.align		4
.L_29:
        /*0018*/ 	.byte	0x04, 0x17
        /*001a*/ 	.short	(.L_31 - .L_30)
.L_30:
        /*001c*/ 	.word	0x00000000
        /*0020*/ 	.short	0x0000
        /*0022*/ 	.short	0x0000
        /*0024*/ 	.byte	0x00, 0xf5, 0x21, 0x00


	//----- nvinfo : EIATTR_SPARSE_MMA_MASK
	.align		4
.L_31:
        /*0028*/ 	.byte	0x03, 0x50
        /*002a*/ 	.short	0x0000


	//----- nvinfo : EIATTR_MAXREG_COUNT
	.align		4
        /*002c*/ 	.byte	0x03, 0x1b
        /*002e*/ 	.short	0x00ff


	//----- nvinfo : EIATTR_MERCURY_ISA_VERSION
	.align		4
        /*0030*/ 	.byte	0x03, 0x5f
        /*0032*/ 	.short	0x0101


	//----- nvinfo : EIATTR_VRC_CTA_INIT_COUNT
	.align		4
        /*0034*/ 	.byte	0x02, 0x4a
	.zero		1
	.zero		1


	//----- nvinfo : EIATTR_EXIT_INSTR_OFFSETS
	.align		4
        /*0038*/ 	.byte	0x04, 0x1c
        /*003a*/ 	.short	(.L_33 - .L_32)


	//   ....[0]....
.L_32:
        /*003c*/ 	.word	0x000001f0


	//----- nvinfo : EIATTR_CRS_STACK_SIZE
	.align		4
.L_33:
        /*0040*/ 	.byte	0x04, 0x1e
        /*0042*/ 	.short	(.L_35 - .L_34)
.L_34:
        /*0044*/ 	.word	0x00000000


	//----- nvinfo : EIATTR_CBANK_PARAM_SIZE
	.align		4
.L_35:
        /*0048*/ 	.byte	0x03, 0x19
        /*004a*/ 	.short	0x0010


	//----- nvinfo : EIATTR_PARAM_CBANK
	.align		4
        /*004c*/ 	.byte	0x04, 0x0a
        /*004e*/ 	.short	(.L_37 - .L_36)
	.align		4
.L_36:
        /*0050*/ 	.word	index@(.nv.constant0._Z5mediaPdS_)
        /*0054*/ 	.short	0x0380
        /*0056*/ 	.short	0x0010


	//----- nvinfo : EIATTR_SW_WAR
	.align		4
.L_37:
        /*0058*/ 	.byte	0x04, 0x36
        /*005a*/ 	.short	(.L_39 - .L_38)
.L_38:
        /*005c*/ 	.word	0x00000008
.L_39:


//--------------------- .nv.callgraph             --------------------------
	.section	.nv.callgraph,"",@"SHT_CUDA_CALLGRAPH"
	.align	4
	.sectionentsize	8
	.align		4
        /*0000*/ 	.word	0x00000000
	.align		4
        /*0004*/ 	.word	0xffffffff
	.align		4
        /*0008*/ 	.word	0x00000000
	.align		4
        /*000c*/ 	.word	0xfffffffe
	.align		4
        /*0010*/ 	.word	0x00000000
	.align		4
        /*0014*/ 	.word	0xfffffffd
	.align		4
        /*0018*/ 	.word	0x00000000
	.align		4
        /*001c*/ 	.word	0xfffffffc


//--------------------- .text._Z6media2PiS_       --------------------------
	.section	.text._Z6media2PiS_,"ax",@progbits
	.align	128
        .global         _Z6media2PiS_
        .type           _Z6media2PiS_,@function
        .size           _Z6media2PiS_,(.L_x_7 - _Z6media2PiS_)
        .other          _Z6media2PiS_,@"STO_CUDA_ENTRY STV_DEFAULT"
_Z6media2PiS_:
.text._Z6media2PiS_:
[----:B------:R-:W-:Y:S01]  /*0000*/  LDC R1, c[0x0][0x37c] ;  /* 0x0000df00ff017b82 */ /* 0x000fe20000000800 */
[----:B------:R-:W0:Y:S07]  /*0010*/  S2R R9, SR_CTAID.X ;  /* 0x0000000000097919 */ /* 0x000e2e0000002500 */
[----:B------:R-:W0:Y:S01]  /*0020*/  LDC.64 R2, c[0x0][0x380] ;  /* 0x0000e000ff027b82 */ /* 0x000e220000000a00 */
[----:B------:R-:W1:Y:S07]  /*0030*/  LDCU.64 UR4, c[0x0][0x358] ;  /* 0x00006b00ff0477ac */ /* 0x000e6e0008000a00 */
[----:B------:R-:W2:Y:S01]  /*0040*/  LDC.64 R4, c[0x0][0x388] ;  /* 0x0000e200ff047b82 */ /* 0x000ea20000000a00 */
[----:B0-----:R-:W-:-:S05]  /*0050*/  IMAD.WIDE.U32 R2, R9, 0x4, R2 ;  /* 0x0000000409027825 */ /* 0x001fca00078e0002 */
[----:B-1----:R-:W3:Y:S04]  /*0060*/  LDG.E R0, desc[UR4][R2.64] ;  /* 0x0000000402007981 */ /* 0x002ee8000c1e1900 */
[----:B------:R-:W3:Y:S04]  /*0070*/  LDG.E R7, desc[UR4][R2.64+0x4] ;  /* 0x0000040402077981 */ /* 0x000ee8000c1e1900 */
[----:B------:R-:W3:Y:S01]  /*0080*/  LDG.E R6, desc[UR4][R2.64+0x8] ;  /* 0x0000080402067981 */ /* 0x000ee2000c1e1900 */
[----:B--2---:R-:W-:Y:S01]  /*0090*/  IMAD.WIDE.U32 R4, R9, 0x4, R4 ;  /* 0x0000000409047825 */ /* 0x004fe200078e0004 */
[----:B---3--:R-:W-:-:S05]  /*00a0*/  IADD3 R0, PT, PT, R6, R7, R0 ;  /* 0x0000000706007210 */ /* 0x008fca0007ffe000 */
[----:B------:R-:W-:-:S05]  /*00b0*/  IMAD.HI R0, R0, 0x55555556, RZ ;  /* 0x5555555600007827 */ /* 0x000fca00078e02ff */
[----:B------:R-:W-:-:S05]  /*00c0*/  LEA.HI R7, R0, R0, RZ, 0x1 ;  /* 0x0000000000077211 */ /* 0x000fca00078f08ff */
[----:B------:R-:W-:Y:S01]  /*00d0*/  STG.E desc[UR4][R4.64], R7 ;  /* 0x0000000704007986 */ /* 0x000fe2000c101904 */
[----:B------:R-:W-:Y:S05]  /*00e0*/  EXIT ;  /* 0x000000000000794d */ /* 0x000fea0003800000 */
.L_x_0:
[----:B------:R-:W-:-:S00]  /*00f0*/  BRA `(.L_x_0) ;  /* 0xfffffffc00fc7947 */ /* 0x000fc0000383ffff */
[----:B------:R-:W-:-:S00]  /*0100*/  NOP ;  /* 0x0000000000007918 */ /* 0x000fc00000000000 */
[----:B------:R-:W-:-:S00]  /*0110*/  NOP ;  /* 0x0000000000007918 */ /* 0x000fc00000000000 */
[----:B------:R-:W-:-:S00]  /*0120*/  NOP ;  /* 0x0000000000007918 */ /* 0x000fc00000000000 */
[----:B------:R-:W-:-:S00]  /*0130*/  NOP ;  /* 0x0000000000007918 */ /* 0x000fc00000000000 */
[----:B------:R-:W-:-:S00]  /*0140*/  NOP ;  /* 0x0000000000007918 */ /* 0x000fc00000000000 */
[----:B------:R-:W-:-:S00]  /*0150*/  NOP ;  /* 0x0000000000007918 */ /* 0x000fc00000000000 */
[----:B------:R-:W-:-:S00]  /*0160*/  NOP ;  /* 0x0000000000007918 */ /* 0x000fc00000000000 */
[----:B------:R-:W-:-:S00]  /*0170*/  NOP ;  /* 0x0000000000007918 */ /* 0x000fc00000000000 */
.L_x_7:


//--------------------- .text._Z5mediaPdS_        --------------------------
	.section	.text._Z5mediaPdS_,"ax",@progbits
	.align	128
        .global         _Z5mediaPdS_
        .type           _Z5mediaPdS_,@function
        .size           _Z5mediaPdS_,(.L_x_6 - _Z5mediaPdS_)
        .other          _Z5mediaPdS_,@"STO_CUDA_ENTRY STV_DEFAULT"
_Z5mediaPdS_:
.text._Z5mediaPdS_:
[----:B------:R-:W-:Y:S01]  /*0000*/  LDC R1, c[0x0][0x37c] ;  /* 0x0000df00ff017b82 */ /* 0x000fe20000000800 */
[----:B------:R-:W0:Y:S07]  /*0010*/  S2R R0, SR_CTAID.X ;  /* 0x0000000000007919 */ /* 0x000e2e0000002500 */
[----:B------:R-:W0:Y:S01]  /*0020*/  LDC.64 R2, c[0x0][0x380] ;  /* 0x0000e000ff027b82 */ /* 0x000e220000000a00 */
[----:B------:R-:W1:Y:S01]  /*0030*/  LDCU.64 UR4, c[0x0][0x358] ;  /* 0x00006b00ff0477ac */ /* 0x000e620008000a00 */
[----:B0-----:R-:W-:-:S05]  /*0040*/  IMAD.WIDE.U32 R2, R0, 0x8, R2 ;  /* 0x0000000800027825 */ /* 0x001fca00078e0002 */
[----:B-1----:R-:W2:Y:S04]  /*0050*/  LDG.E.64 R4, desc[UR4][R2.64] ;  /* 0x0000000402047981 */ /* 0x002ea8000c1e1b00 */
[----:B------:R-:W2:Y:S04]  /*0060*/  LDG.E.64 R6, desc[UR4][R2.64+0x8] ;  /* 0x0000080402067981 */ /* 0x000ea8000c1e1b00 */
[----:B------:R-:W3:Y:S01]  /*0070*/  LDG.E.64 R8, desc[UR4][R2.64+0x10] ;  /* 0x0000100402087981 */ /* 0x000ee2000c1e1b00 */
[----:B------:R-:W0:Y:S01]  /*0080*/  MUFU.RCP64H R11, 3 ;  /* 0x40080000000b7908 */ /* 0x000e220000001800 */
[----:B------:R-:W-:-:S02]  /*0090*/  IMAD.MOV.U32 R14, RZ, RZ, 0x0 ;  /* 0x00000000ff0e7424 */ /* 0x000fc400078e00ff */
[----:B------:R-:W-:Y:S02]  /*00a0*/  IMAD.MOV.U32 R15, RZ, RZ, 0x40080000 ;  /* 0x40080000ff0f7424 */ /* 0x000fe400078e00ff */
[----:B------:R-:W-:-:S06]  /*00b0*/  IMAD.MOV.U32 R10, RZ, RZ, 0x1 ;  /* 0x00000001ff0a7424 */ /* 0x000fcc00078e00ff */
[----:B0-----:R-:W-:-:S08]  /*00c0*/  DFMA R12, R10, -R14, 1 ;  /* 0x3ff000000a0c742b */ /* 0x001fd0000000080e */
[----:B------:R-:W-:-:S08]  /*00d0*/  DFMA R12, R12, R12, R12 ;  /* 0x0000000c0c0c722b */ /* 0x000fd0000000000c */
[----:B------:R-:W-:Y:S02]  /*00e0*/  DFMA R12, R10, R12, R10 ;  /* 0x0000000c0a0c722b */ /* 0x000fe4000000000a */
[----:B--2---:R-:W-:-:S06]  /*00f0*/  DADD R4, R4, R6 ;  /* 0x0000000004047229 */ /* 0x004fcc0000000006 */
[----:B------:R-:W-:Y:S02]  /*0100*/  DFMA R6, R12, -R14, 1 ;  /* 0x3ff000000c06742b */ /* 0x000fe4000000080e */
[----:B---3--:R-:W-:-:S06]  /*0110*/  DADD R4, R4, R8 ;  /* 0x0000000004047229 */ /* 0x008fcc0000000008 */
[----:B------:R-:W-:-:S08]  /*0120*/  DFMA R6, R12, R6, R12 ;  /* 0x000000060c06722b */ /* 0x000fd0000000000c */
[----:B------:R-:W-:Y:S01]  /*0130*/  DMUL R2, R4, R6 ;  /* 0x0000000604027228 */ /* 0x000fe20000000000 */
[----:B------:R-:W-:-:S07]  /*0140*/  FSETP.GEU.AND P1, PT, |R5|, 6.5827683646048100446e-37, PT ;  /* 0x036000000500780b */ /* 0x000fce0003f2e200 */
[----:B------:R-:W-:-:S08]  /*0150*/  DFMA R8, R2, -3, R4 ;  /* 0xc00800000208782b */ /* 0x000fd00000000004 */
[----:B------:R-:W-:-:S10]  /*0160*/  DFMA R2, R6, R8, R2 ;  /* 0x000000080602722b */ /* 0x000fd40000000002 */
[----:B------:R-:W-:-:S05]  /*0170*/  FFMA R6, RZ, 2.125, R3 ;  /* 0x40080000ff067823 */ /* 0x000fca0000000003 */
[----:B------:R-:W-:-:S13]  /*0180*/  FSETP.GT.AND P0, PT, |R6|, 1.469367938527859385e-39, PT ;  /* 0x001000000600780b */ /* 0x000fda0003f04200 */
[----:B------:R-:W-:Y:S05]  /*0190*/  @P0 BRA P1, `(.L_x_1) ;  /* 0x0000000000080947 */ /* 0x000fea0000800000 */
[----:B------:R-:W-:-:S07]  /*01a0*/  MOV R6, 0x1c0 ;  /* 0x000001c000067802 */ /* 0x000fce0000000f00 */
[----:B------:R-:W-:Y:S05]  /*01b0*/  CALL.REL.NOINC `($__internal_0_$__cuda_sm20_div_rn_f64_full) ;  /* 0x0000000000107944 */ /* 0x000fea0003c00000 */
.L_x_1:
[----:B------:R-:W0:Y:S02]  /*01c0*/  LDC.64 R4, c[0x0][0x388] ;  /* 0x0000e200ff047b82 */ /* 0x000e240000000a00 */
[----:B0-----:R-:W-:-:S05]  /*01d0*/  IMAD.WIDE.U32 R4, R0, 0x8, R4 ;  /* 0x0000000800047825 */ /* 0x001fca00078e0004 */
[----:B------:R-:W-:Y:S01]  /*01e0*/  STG.E.64 desc[UR4][R4.64], R2 ;  /* 0x0000000204007986 */ /* 0x000fe2000c101b04 */
[----:B------:R-:W-:Y:S05]  /*01f0*/  EXIT ;  /* 0x000000000000794d */ /* 0x000fea0003800000 */
        .weak           $__internal_0_$__cuda_sm20_div_rn_f64_full
        .type           $__internal_0_$__cuda_sm20_div_rn_f64_full,@function
        .size           $__internal_0_$__cuda_sm20_div_rn_f64_full,(.L_x_6 - $__internal_0_$__cuda_sm20_div_rn_f64_full)
$__internal_0_$__cuda_sm20_div_rn_f64_full:
[----:B------:R-:W-:Y:S01]  /*0200*/  IMAD.MOV.U32 R3, RZ, RZ, 0x3ff80000 ;  /* 0x3ff80000ff037424 */ /* 0x000fe200078e00ff */
[C---:B------:R-:W-:Y:S01]  /*0210*/  FSETP.GEU.AND P1, PT, |R5|.reuse, 1.469367938527859385e-39, PT ;  /* 0x001000000500780b */ /* 0x040fe20003f2e200 */
[----:B------:R-:W-:Y:S01]  /*0220*/  IMAD.MOV.U32 R2, RZ, RZ, 0x0 ;  /* 0x00000000ff027424 */ /* 0x000fe200078e00ff */
[----:B------:R-:W-:Y:S01]  /*0230*/  LOP3.LUT R7, R5, 0x7ff00000, RZ, 0xc0, !PT ;  /* 0x7ff0000005077812 */ /* 0x000fe200078ec0ff */
[----:B------:R-:W0:Y:S01]  /*0240*/  MUFU.RCP64H R9, R3 ;  /* 0x0000000300097308 */ /* 0x000e220000001800 */
[----:B------:R-:W-:Y:S02]  /*0250*/  IMAD.MOV.U32 R8, RZ, RZ, 0x1 ;  /* 0x00000001ff087424 */ /* 0x000fe400078e00ff */
[----:B------:R-:W-:Y:S01]  /*0260*/  IMAD.MOV.U32 R13, RZ, RZ, 0x1ca00000 ;  /* 0x1ca00000ff0d7424 */ /* 0x000fe200078e00ff */
[----:B------:R-:W-:Y:S01]  /*0270*/  ISETP.GE.U32.AND P0, PT, R7, 0x40000000, PT ;  /* 0x400000000700780c */ /* 0x000fe20003f06070 */
[----:B------:R-:W-:Y:S02]  /*0280*/  IMAD.MOV.U32 R18, RZ, RZ, R7 ;  /* 0x000000ffff127224 */ /* 0x000fe400078e0007 */
[----:B------:R-:W-:Y:S01]  /*0290*/  IMAD.MOV.U32 R19, RZ, RZ, 0x40000000 ;  /* 0x40000000ff137424 */ /* 0x000fe200078e00ff */
[----:B------:R-:W-:-:S03]  /*02a0*/  SEL R13, R13, 0x63400000, !P0 ;  /* 0x634000000d0d7807 */ /* 0x000fc60004000000 */
[----:B------:R-:W-:Y:S01]  /*02b0*/  VIADD R20, R19, 0xffffffff ;  /* 0xffffffff13147836 */ /* 0x000fe20000000000 */
[----:B0-----:R-:W-:-:S08]  /*02c0*/  DFMA R10, R8, -R2, 1 ;  /* 0x3ff00000080a742b */ /* 0x001fd00000000802 */
[----:B------:R-:W-:-:S08]  /*02d0*/  DFMA R10, R10, R10, R10 ;  /* 0x0000000a0a0a722b */ /* 0x000fd0000000000a */
[----:B------:R-:W-:Y:S01]  /*02e0*/  DFMA R14, R8, R10, R8 ;  /* 0x0000000a080e722b */ /* 0x000fe20000000008 */
[C-C-:B------:R-:W-:Y:S01]  /*02f0*/  @!P1 LOP3.LUT R10, R13.reuse, 0x80000000, R5.reuse, 0xf8, !PT ;  /* 0x800000000d0a9812 */ /* 0x140fe200078ef805 */
[----:B------:R-:W-:Y:S01]  /*0300*/  IMAD.MOV.U32 R8, RZ, RZ, R4 ;  /* 0x000000ffff087224 */ /* 0x000fe200078e0004 */
[----:B------:R-:W-:Y:S02]  /*0310*/  LOP3.LUT R9, R13, 0x800fffff, R5, 0xf8, !PT ;  /* 0x800fffff0d097812 */ /* 0x000fe400078ef805 */
[----:B------:R-:W-:Y:S01]  /*0320*/  @!P1 LOP3.LUT R11, R10, 0x100000, RZ, 0xfc, !PT ;  /* 0x001000000a0b9812 */ /* 0x000fe200078efcff */
[----:B------:R-:W-:Y:S02]  /*0330*/  @!P1 IMAD.MOV.U32 R10, RZ, RZ, RZ ;  /* 0x000000ffff0a9224 */ /* 0x000fe400078e00ff */
[----:B------:R-:W-:-:S04]  /*0340*/  DFMA R16, R14, -R2, 1 ;  /* 0x3ff000000e10742b */ /* 0x000fc80000000802 */
[----:B------:R-:W-:-:S04]  /*0350*/  @!P1 DFMA R8, R8, 2, -R10 ;  /* 0x400000000808982b */ /* 0x000fc8000000080a */
[----:B------:R-:W-:-:S06]  /*0360*/  DFMA R16, R14, R16, R14 ;  /* 0x000000100e10722b */ /* 0x000fcc000000000e */
[----:B------:R-:W-:Y:S02]  /*0370*/  @!P1 LOP3.LUT R18, R9, 0x7ff00000, RZ, 0xc0, !PT ;  /* 0x7ff0000009129812 */ /* 0x000fe400078ec0ff */
[----:B------:R-:W-:-:S03]  /*0380*/  DMUL R10, R16, R8 ;  /* 0x00000008100a7228 */ /* 0x000fc60000000000 */
[----:B------:R-:W-:-:S05]  /*0390*/  VIADD R12, R18, 0xffffffff ;  /* 0xffffffff120c7836 */ /* 0x000fca0000000000 */
[----:B------:R-:W-:Y:S01]  /*03a0*/  DFMA R14, R10, -R2, R8 ;  /* 0x800000020a0e722b */ /* 0x000fe20000000008 */
[----:B------:R-:W-:-:S04]  /*03b0*/  ISETP.GT.U32.AND P0, PT, R12, 0x7feffffe, PT ;  /* 0x7feffffe0c00780c */ /* 0x000fc80003f04070 */
[----:B------:R-:W-:-:S03]  /*03c0*/  ISETP.GT.U32.OR P0, PT, R20, 0x7feffffe, P0 ;  /* 0x7feffffe1400780c */ /* 0x000fc60000704470 */
[----:B------:R-:W-:-:S10]  /*03d0*/  DFMA R10, R16, R14, R10 ;  /* 0x0000000e100a722b */ /* 0x000fd4000000000a */
[----:B------:R-:W-:Y:S05]  /*03e0*/  @P0 BRA `(.L_x_2) ;  /* 0x0000000000680947 */ /* 0x000fea0003800000 */
[----:B------:R-:W-:-:S05]  /*03f0*/  IMAD.MOV.U32 R4, RZ, RZ, 0x40000000 ;  /* 0x40000000ff047424 */ /* 0x000fca00078e00ff */
[----:B------:R-:W-:-:S04]  /*0400*/  VIADDMNMX R7, R7, -R4, 0xb9600000, !PT ;  /* 0xb960000007077446 */ /* 0x000fc80007800904 */
[----:B------:R-:W-:-:S05]  /*0410*/  VIMNMX R4, PT, PT, R7, 0x46a00000, PT ;  /* 0x46a0000007047848 */ /* 0x000fca0003fe0100 */
[----:B------:R-:W-:Y:S02]  /*0420*/  IMAD.IADD R7, R4, 0x1, -R13 ;  /* 0x0000000104077824 */ /* 0x000fe400078e0a0d */
[----:B------:R-:W-:Y:S02]  /*0430*/  IMAD.MOV.U32 R4, RZ, RZ, RZ ;  /* 0x000000ffff047224 */ /* 0x000fe400078e00ff */
[----:B------:R-:W-:-:S06]  /*0440*/  VIADD R5, R7, 0x7fe00000 ;  /* 0x7fe0000007057836 */ /* 0x000fcc0000000000 */
[----:B------:R-:W-:-:S10]  /*0450*/  DMUL R12, R10, R4 ;  /* 0x000000040a0c7228 */ /* 0x000fd40000000000 */
[----:B------:R-:W-:-:S13]  /*0460*/  FSETP.GTU.AND P0, PT, |R13|, 1.469367938527859385e-39, PT ;  /* 0x001000000d00780b */ /* 0x000fda0003f0c200 */
[----:B------:R-:W-:Y:S05]  /*0470*/  @P0 BRA `(.L_x_3) ;  /* 0x0000000000880947 */ /* 0x000fea0003800000 */
[----:B------:R-:W-:Y:S01]  /*0480*/  DFMA R2, R10, -R2, R8 ;  /* 0x800000020a02722b */ /* 0x000fe20000000008 */
[----:B------:R-:W-:-:S09]  /*0490*/  IMAD.MOV.U32 R4, RZ, RZ, RZ ;  /* 0x000000ffff047224 */ /* 0x000fd200078e00ff */
[C---:B------:R-:W-:Y:S02]  /*04a0*/  FSETP.NEU.AND P0, PT, R3.reuse, RZ, PT ;  /* 0x000000ff0300720b */ /* 0x040fe40003f0d000 */
[----:B------:R-:W-:-:S04]  /*04b0*/  LOP3.LUT R2, R3, 0x40080000, RZ, 0x3c, !PT ;  /* 0x4008000003027812 */ /* 0x000fc800078e3cff */
[----:B------:R-:W-:-:S04]  /*04c0*/  LOP3.LUT R9, R2, 0x80000000, RZ, 0xc0, !PT ;  /* 0x8000000002097812 */ /* 0x000fc800078ec0ff */
[----:B------:R-:W-:-:S03]  /*04d0*/  LOP3.LUT R5, R9, R5, RZ, 0xfc, !PT ;  /* 0x0000000509057212 */ /* 0x000fc600078efcff */
[----:B------:R-:W-:Y:S05]  /*04e0*/  @!P0 BRA `(.L_x_3) ;  /* 0x00000000006c8947 */ /* 0x000fea0003800000 */
[----:B------:R-:W-:Y:S01]  /*04f0*/  IMAD.MOV R3, RZ, RZ, -R7 ;  /* 0x000000ffff037224 */ /* 0x000fe200078e0a07 */
[----:B------:R-:W-:Y:S01]  /*0500*/  DMUL.RP R4, R10, R4 ;  /* 0x000000040a047228 */ /* 0x000fe20000008000 */
[----:B------:R-:W-:Y:S01]  /*0510*/  IMAD.MOV.U32 R2, RZ, RZ, RZ ;  /* 0x000000ffff027224 */ /* 0x000fe200078e00ff */
[----:B------:R-:W-:-:S05]  /*0520*/  IADD3 R7, PT, PT, -R7, -0x43300000, RZ ;  /* 0xbcd0000007077810 */ /* 0x000fca0007ffe1ff */
[----:B------:R-:W-:-:S03]  /*0530*/  DFMA R2, R12, -R2, R10 ;  /* 0x800000020c02722b */ /* 0x000fc6000000000a */
[----:B------:R-:W-:-:S07]  /*0540*/  LOP3.LUT R9, R5, R9, RZ, 0x3c, !PT ;  /* 0x0000000905097212 */ /* 0x000fce00078e3cff */
[----:B------:R-:W-:-:S04]  /*0550*/  FSETP.NEU.AND P0, PT, |R3|, R7, PT ;  /* 0x000000070300720b */ /* 0x000fc80003f0d200 */
[----:B------:R-:W-:Y:S02]  /*0560*/  FSEL R12, R4, R12, !P0 ;  /* 0x0000000c040c7208 */ /* 0x000fe40004000000 */
[----:B------:R-:W-:Y:S01]  /*0570*/  FSEL R13, R9, R13, !P0 ;  /* 0x0000000d090d7208 */ /* 0x000fe20004000000 */
[----:B------:R-:W-:Y:S06]  /*0580*/  BRA `(.L_x_3) ;  /* 0x0000000000447947 */ /* 0x000fec0003800000 */
.L_x_2:
[----:B------:R-:W-:-:S14]  /*0590*/  DSETP.NAN.AND P0, PT, R4, R4, PT ;  /* 0x000000040400722a */ /* 0x000fdc0003f08000 */
[----:B------:R-:W-:Y:S05]  /*05a0*/  @P0 BRA `(.L_x_4) ;  /* 0x0000000000340947 */ /* 0x000fea0003800000 */
[----:B------:R-:W-:Y:S01]  /*05b0*/  ISETP.NE.AND P0, PT, R18, R19, PT ;  /* 0x000000131200720c */ /* 0x000fe20003f05270 */
[----:B------:R-:W-:Y:S02]  /*05c0*/  IMAD.MOV.U32 R12, RZ, RZ, 0x0 ;  /* 0x00000000ff0c7424 */ /* 0x000fe400078e00ff */
[----:B------:R-:W-:-:S10]  /*05d0*/  IMAD.MOV.U32 R13, RZ, RZ, -0x80000 ;  /* 0xfff80000ff0d7424 */ /* 0x000fd400078e00ff */
[----:B------:R-:W-:Y:S05]  /*05e0*/  @!P0 BRA `(.L_x_3) ;  /* 0x00000000002c8947 */ /* 0x000fea0003800000 */
[----:B------:R-:W-:Y:S02]  /*05f0*/  ISETP.NE.AND P0, PT, R18, 0x7ff00000, PT ;  /* 0x7ff000001200780c */ /* 0x000fe40003f05270 */
[----:B------:R-:W-:Y:S02]  /*0600*/  LOP3.LUT R4, R5, 0x40080000, RZ, 0x3c, !PT ;  /* 0x4008000005047812 */ /* 0x000fe400078e3cff */
[----:B------:R-:W-:Y:S02]  /*0610*/  ISETP.EQ.OR P0, PT, R19, RZ, !P0 ;  /* 0x000000ff1300720c */ /* 0x000fe40004702670 */
[----:B------:R-:W-:-:S11]  /*0620*/  LOP3.LUT R13, R4, 0x80000000, RZ, 0xc0, !PT ;  /* 0x80000000040d7812 */ /* 0x000fd600078ec0ff */
[----:B------:R-:W-:Y:S01]  /*0630*/  @P0 LOP3.LUT R2, R13, 0x7ff00000, RZ, 0xfc, !PT ;  /* 0x7ff000000d020812 */ /* 0x000fe200078efcff */
[----:B------:R-:W-:Y:S02]  /*0640*/  @!P0 IMAD.MOV.U32 R12, RZ, RZ, RZ ;  /* 0x000000ffff0c8224 */ /* 0x000fe400078e00ff */
[----:B------:R-:W-:Y:S02]  /*0650*/  @P0 IMAD.MOV.U32 R12, RZ, RZ, RZ ;  /* 0x000000ffff0c0224 */ /* 0x000fe400078e00ff */
[----:B------:R-:W-:Y:S01]  /*0660*/  @P0 IMAD.MOV.U32 R13, RZ, RZ, R2 ;  /* 0x000000ffff0d0224 */ /* 0x000fe200078e0002 */
[----:B------:R-:W-:Y:S06]  /*0670*/  BRA `(.L_x_3) ;  /* 0x0000000000087947 */ /* 0x000fec0003800000 */
.L_x_4:
[----:B------:R-:W-:Y:S01]  /*0680*/  LOP3.LUT R13, R5, 0x80000, RZ, 0xfc, !PT ;  /* 0x00080000050d7812 */ /* 0x000fe200078efcff */
[----:B------:R-:W-:-:S07]  /*0690*/  IMAD.MOV.U32 R12, RZ, RZ, R4 ;  /* 0x000000ffff0c7224 */ /* 0x000fce00078e0004 */
.L_x_3:
[----:B------:R-:W-:Y:S02]  /*06a0*/  IMAD.MOV.U32 R7, RZ, RZ, 0x0 ;  /* 0x00000000ff077424 */ /* 0x000fe400078e00ff */
[----:B------:R-:W-:Y:S02]  /*06b0*/  IMAD.MOV.U32 R2, RZ, RZ, R12 ;  /* 0x000000ffff027224 */ /* 0x000fe400078e000c */
[----:B------:R-:W-:Y:S01]  /*06c0*/  IMAD.MOV.U32 R3, RZ, RZ, R13 ;  /* 0x000000ffff037224 */ /* 0x000fe200078e000d */
[----:B------:R-:W-:Y:S06]  /*06d0*/  RET.REL.NODEC R6 `(_Z5mediaPdS_) ;  /* 0xfffffff806487950 */ /* 0x000fec0003c3ffff */
.L_x_5:
        /* <DEDUP_REMOVED lines=10> */
.L_x_6:


//--------------------- .nv.shared.reserved.0     --------------------------
	.section	.nv.shared.reserved.0,"aw",@nobits
	.weak		__nv_reservedSMEM_offset_0_alias
	.size		__nv_reservedSMEM_offset_0_alias, 0, 64
	.other		__nv_reservedSMEM_offset_0_alias,@"STO_CUDA_RESERVED_SHARED STV_DEFAULT"
__nv_reservedSMEM_offset_0_alias:
	.zero		0
	.zero		64


//--------------------- .nv.constant0._Z6media2PiS_ --------------------------
	.section	.nv.constant0._Z6media2PiS_,"a",@progbits
	.sectionflags	@""
	.align	4
.nv.constant0._Z6media2PiS_:
	.zero		912


//--------------------- .nv.constant0._Z5mediaPdS_ --------------------------
	.section	.nv.constant0._Z5mediaPdS_,"a",@progbits
	.sectionflags	@""
	.align	4
.nv.constant0._Z5mediaPdS_:
	.zero		912


//--------------------- SYMBOLS --------------------------

	.type		.nv.reservedSmem.offset0,@object
	.size		.nv.reservedSmem.offset0,0x4
